	.headerflags	@"EF_CUDA_TEXMODE_UNIFIED EF_CUDA_64BIT_ADDRESS EF_CUDA_ACCELERATORS EF_CUDA_SM90 EF_CUDA_VIRTUAL_SM(EF_CUDA_SM90)"
	.elftype	@"ET_EXEC"


//--------------------- .nv.info                  --------------------------
	.section	.nv.info,"",@"SHT_CUDA_INFO"
	.align	4


	//----- nvinfo : EIATTR_REGCOUNT
	.align		4
        /*0000*/ 	.byte	0x04, 0x2f
        /*0002*/ 	.short	(.L_1 - .L_0)
	.align		4
.L_0:
        /*0004*/ 	.word	index@(triton_poi_fused_convolution_silu_30)
        /*0008*/ 	.word	0x0000000e


	//----- nvinfo : EIATTR_MIN_STACK_SIZE
	.align		4
.L_1:
        /*000c*/ 	.byte	0x04, 0x12
        /*000e*/ 	.short	(.L_3 - .L_2)
	.align		4
.L_2:
        /*0010*/ 	.word	index@(triton_poi_fused_convolution_silu_30)
        /*0014*/ 	.word	0x00000000


	//----- nvinfo : EIATTR_FRAME_SIZE
	.align		4
.L_3:
        /*0018*/ 	.byte	0x04, 0x11
        /*001a*/ 	.short	(.L_5 - .L_4)
	.align		4
.L_4:
        /*001c*/ 	.word	index@(triton_poi_fused_convolution_silu_30)
        /*0020*/ 	.word	0x00000000


	//----- nvinfo : EIATTR_MIN_STACK_SIZE
	.align		4
.L_5:
        /*0024*/ 	.byte	0x04, 0x12
        /*0026*/ 	.short	(.L_7 - .L_6)
	.align		4
.L_6:
        /*0028*/ 	.word	index@(triton_poi_fused_convolution_silu_30)
        /*002c*/ 	.word	0x00000000
.L_7:


//--------------------- .nv.info.triton_poi_fused_convolution_silu_30 --------------------------
	.section	.nv.info.triton_poi_fused_convolution_silu_30,"",@"SHT_CUDA_INFO"
	.sectionflags	@""
	.align	4


	//----- nvinfo : EIATTR_CUDA_API_VERSION
	.align		4
        /*0000*/ 	.byte	0x04, 0x37
        /*0002*/ 	.short	(.L_9 - .L_8)
.L_8:
        /*0004*/ 	.word	0x0000007c


	//----- nvinfo : EIATTR_KPARAM_INFO
	.align		4
.L_9:
        /*0008*/ 	.byte	0x04, 0x17
        /*000a*/ 	.short	(.L_11 - .L_10)
.L_10:
        /*000c*/ 	.word	0x00000000
        /*0010*/ 	.short	0x0003
        /*0012*/ 	.short	0x0018
        /*0014*/ 	.byte	0x00, 0xf0, 0x11, 0x00


	//----- nvinfo : EIATTR_KPARAM_INFO
	.align		4
.L_11:
        /*0018*/ 	.byte	0x04, 0x17
        /*001a*/ 	.short	(.L_13 - .L_12)
.L_12:
        /*001c*/ 	.word	0x00000000
        /*0020*/ 	.short	0x0002
        /*0022*/ 	.short	0x0010
        /*0024*/ 	.byte	0x00, 0xf4, 0x21, 0x00


	//----- nvinfo : EIATTR_KPARAM_INFO
	.align		4
.L_13:
        /*0028*/ 	.byte	0x04, 0x17
        /*002a*/ 	.short	(.L_15 - .L_14)
.L_14:
        /*002c*/ 	.word	0x00000000
        /*0030*/ 	.short	0x0001
        /*0032*/ 	.short	0x0008
        /*0034*/ 	.byte	0x00, 0xf4, 0x21, 0x00


	//----- nvinfo : EIATTR_KPARAM_INFO
	.align		4
.L_15:
        /*0038*/ 	.byte	0x04, 0x17
        /*003a*/ 	.short	(.L_17 - .L_16)
.L_16:
        /*003c*/ 	.word	0x00000000
        /*0040*/ 	.short	0x0000
        /*0042*/ 	.short	0x0000
        /*0044*/ 	.byte	0x00, 0xf4, 0x21, 0x00


	//----- nvinfo : EIATTR_SPARSE_MMA_MASK
	.align		4
.L_17:
        /*0048*/ 	.byte	0x03, 0x50
        /*004a*/ 	.short	0x0000


	//----- nvinfo : EIATTR_MAXREG_COUNT
	.align		4
        /*004c*/ 	.byte	0x03, 0x1b
        /*004e*/ 	.short	0x00ff


	//----- nvinfo : EIATTR_EXIT_INSTR_OFFSETS
	.align		4
        /*0050*/ 	.byte	0x04, 0x1c
        /*0052*/ 	.short	(.L_19 - .L_18)


	//   ....[0]....
.L_18:
        /*0054*/ 	.word	0x00000250


	//   ....[1]....
        /*0058*/ 	.word	0x00000270


	//----- nvinfo : EIATTR_REQNTID
	.align		4
.L_19:
        /*005c*/ 	.byte	0x04, 0x10
        /*005e*/ 	.short	(.L_21 - .L_20)
.L_20:
        /*0060*/ 	.word	0x00000080
        /*0064*/ 	.word	0x00000001
        /*0068*/ 	.word	0x00000001


	//----- nvinfo : EIATTR_CBANK_PARAM_SIZE
	.align		4
.L_21:
        /*006c*/ 	.byte	0x03, 0x19
        /*006e*/ 	.short	0x001c


	//----- nvinfo : EIATTR_PARAM_CBANK
	.align		4
        /*0070*/ 	.byte	0x04, 0x0a
        /*0072*/ 	.short	(.L_23 - .L_22)
	.align		4
.L_22:
        /*0074*/ 	.word	index@(.nv.constant0.triton_poi_fused_convolution_silu_30)
        /*0078*/ 	.short	0x0210
        /*007a*/ 	.short	0x001c


	//----- nvinfo : EIATTR_SW_WAR
	.align		4
.L_23:
        /*007c*/ 	.byte	0x04, 0x36
        /*007e*/ 	.short	(.L_25 - .L_24)
.L_24:
        /*0080*/ 	.word	0x00000008
.L_25:


//--------------------- .nv.callgraph             --------------------------
	.section	.nv.callgraph,"",@"SHT_CUDA_CALLGRAPH"
	.align	4
	.sectionentsize	8
	.align		4
        /*0000*/ 	.word	0x00000000
	.align		4
        /*0004*/ 	.word	0xffffffff
	.align		4
        /*0008*/ 	.word	0x00000000
	.align		4
        /*000c*/ 	.word	0xfffffffe
	.align		4
        /*0010*/ 	.word	0x00000000
	.align		4
        /*0014*/ 	.word	0xfffffffd
	.align		4
        /*0018*/ 	.word	0x00000000
	.align		4
        /*001c*/ 	.word	0xfffffffc


//--------------------- .text.triton_poi_fused_convolution_silu_30 --------------------------
	.section	.text.triton_poi_fused_convolution_silu_30,"ax",@progbits
	.align	128
        .global         triton_poi_fused_convolution_silu_30
        .type           triton_poi_fused_convolution_silu_30,@function
        .size           triton_poi_fused_convolution_silu_30,(.L_x_1 - triton_poi_fused_convolution_silu_30)
        .other          triton_poi_fused_convolution_silu_30,@"STO_CUDA_ENTRY STV_DEFAULT"
triton_poi_fused_convolution_silu_30:
.text.triton_poi_fused_convolution_silu_30:
[----:B------:R-:W0:Y:S02]  /*0000*/  LDC R1, c[0x0][0x28] ;  /* 0x00000a00ff017b82 */ /* 0x000e240000000800 */
[----:B------:R-:W1:Y:S01]  /*0010*/  S2R R0, SR_TID.X ;  /* 0x0000000000007919 */ /* 0x000e620000002100 */
[----:B------:R-:W2:Y:S01]  /*0020*/  LDC.64 R4, c[0x0][0x218] ;  /* 0x00008600ff047b82 */ /* 0x000ea20000000a00 */
[----:B------:R-:W-:Y:S01]  /*0030*/  ULDC.64 UR4, c[0x0][0x208] ;  /* 0x0000820000047ab9 */ /* 0x000fe20000000a00 */
[----:B------:R-:W3:Y:S06]  /*0040*/  S2R R9, SR_CTAID.X ;  /* 0x0000000000097919 */ /* 0x000eec0000002500 */
[----:B------:R-:W4:Y:S01]  /*0050*/  LDC.64 R2, c[0x0][0x210] ;  /* 0x00008400ff027b82 */ /* 0x000f220000000a00 */
[----:B-1----:R-:W-:-:S04]  /*0060*/  LOP3.LUT R0, R0, 0x7f, RZ, 0xc0, !PT ;  /* 0x0000007f00007812 */ /* 0x002fc800078ec0ff */
[----:B---3--:R-:W-:-:S04]  /*0070*/  LEA R9, R9, R0, 0x7 ;  /* 0x0000000009097211 */ /* 0x008fc800078e38ff */
[C---:B------:R-:W-:Y:S01]  /*0080*/  ISETP.GE.AND P0, PT, R9.reuse, 0xa0, PT ;  /* 0x000000a00900780c */ /* 0x040fe20003f06270 */
[----:B------:R-:W-:-:S04]  /*0090*/  IMAD.HI R0, R9, 0x66666667, RZ ;  /* 0x6666666709007827 */ /* 0x000fc800078e02ff */
[----:B----4-:R-:W-:Y:S01]  /*00a0*/  IMAD.WIDE R2, R9, 0x4, R2 ;  /* 0x0000000409027825 */ /* 0x010fe200078e0202 */
[----:B------:R-:W-:-:S04]  /*00b0*/  SHF.R.U32.HI R7, RZ, 0x1f, R0 ;  /* 0x0000001fff077819 */ /* 0x000fc80000011600 */
[----:B------:R-:W-:-:S05]  /*00c0*/  LEA.HI.SX32 R0, R0, R7, 0x1c ;  /* 0x0000000700007211 */ /* 0x000fca00078fe2ff */
[----:B------:R-:W-:Y:S01]  /*00d0*/  IMAD R7, R0, -0x28, R9 ;  /* 0xffffffd800077824 */ /* 0x000fe200078e0209 */
[----:B------:R-:W-:-:S03]  /*00e0*/  HFMA2.MMA R0, -RZ, RZ, 0, 0 ;  /* 0x00000000ff007435 */ /* 0x000fc600000001ff */
[----:B--2---:R-:W-:Y:S01]  /*00f0*/  IMAD.WIDE R4, R7, 0x4, R4 ;  /* 0x0000000407047825 */ /* 0x004fe200078e0204 */
[----:B------:R-:W-:-:S06]  /*0100*/  MOV R7, RZ ;  /* 0x000000ff00077202 */ /* 0x000fcc0000000f00 */
[----:B------:R-:W2:Y:S04]  /*0110*/  @!P0 LDG.E R0, desc[UR4][R2.64] ;  /* 0x0000000402008981 */ /* 0x000ea8000c1e1900 */
[----:B------:R1:W2:Y:S02]  /*0120*/  @!P0 LDG.E.EL R7, desc[UR4][R4.64] ;  /* 0x0000000404078981 */ /* 0x0002a4000c2e1900 */
[----:B-1----:R-:W-:Y:S01]  /*0130*/  HFMA2.MMA R5, -RZ, RZ, 1.625, 0 ;  /* 0x3e800000ff057435 */ /* 0x002fe200000001ff */
[----:B--2---:R-:W-:-:S04]  /*0140*/  FADD R11, R7, R0 ;  /* 0x00000000070b7221 */ /* 0x004fc80000000000 */
[----:B------:R-:W-:Y:S01]  /*0150*/  FADD R0, RZ, -R11 ;  /* 0x8000000bff007221 */ /* 0x000fe20000000000 */
[----:B------:R1:W-:Y:S03]  /*0160*/  @!P0 STG.E desc[UR4][R2.64], R11 ;  /* 0x0000000b02008986 */ /* 0x0003e6000c101904 */
[----:B------:R-:W-:-:S05]  /*0170*/  FMUL R0, R0, 1.4426950216293334961 ;  /* 0x3fb8aa3b00007820 */ /* 0x000fca0000400000 */
[----:B------:R-:W-:-:S13]  /*0180*/  FSETP.GEU.AND P1, PT, R0, -126, PT ;  /* 0xc2fc00000000780b */ /* 0x000fda0003f2e000 */
[----:B------:R-:W-:-:S04]  /*0190*/  @!P1 FMUL R0, R0, 0.5 ;  /* 0x3f00000000009820 */ /* 0x000fc80000400000 */
[----:B------:R-:W2:Y:S02]  /*01a0*/  MUFU.EX2 R6, R0 ;  /* 0x0000000000067308 */ /* 0x000ea40000000800 */
[----:B--2---:R-:W-:-:S04]  /*01b0*/  @!P1 FMUL R6, R6, R6 ;  /* 0x0000000606069220 */ /* 0x004fc80000400000 */
[----:B------:R-:W-:Y:S02]  /*01c0*/  FADD R8, R6, 1 ;  /* 0x3f80000006087421 */ /* 0x000fe40000000000 */
[----:B------:R-:W2:Y:S03]  /*01d0*/  LDC.64 R6, c[0x0][0x220] ;  /* 0x00008800ff067b82 */ /* 0x000ea60000000a00 */
[----:B------:R-:W-:-:S04]  /*01e0*/  FSETP.GT.AND P1, PT, R8, 8.50705917302346158658e+37, PT ;  /* 0x7e8000000800780b */ /* 0x000fc80003f24000 */
[----:B------:R-:W-:-:S09]  /*01f0*/  FSEL R5, R5, 1, P1 ;  /* 0x3f80000005057808 */ /* 0x000fd20000800000 */
[----:B------:R-:W-:-:S06]  /*0200*/  @P1 FMUL R8, R8, 0.25 ;  /* 0x3e80000008081820 */ /* 0x000fcc0000400000 */
[----:B------:R-:W3:Y:S02]  /*0210*/  MUFU.RCP R8, R8 ;  /* 0x0000000800087308 */ /* 0x000ee40000001000 */
[----:B---3--:R-:W-:Y:S01]  /*0220*/  FMUL R10, R8, R5 ;  /* 0x00000005080a7220 */ /* 0x008fe20000400000 */
[----:B--2---:R-:W-:-:S04]  /*0230*/  IMAD.WIDE R4, R9, 0x4, R6 ;  /* 0x0000000409047825 */ /* 0x004fc800078e0206 */
[----:B------:R-:W-:Y:S01]  /*0240*/  FMUL R7, R11, R10 ;  /* 0x0000000a0b077220 */ /* 0x000fe20000400000 */
[----:B-1----:R-:W-:Y:S06]  /*0250*/  @P0 EXIT ;  /* 0x000000000000094d */ /* 0x002fec0003800000 */
[----:B------:R-:W-:Y:S01]  /*0260*/  STG.E desc[UR4][R4.64], R7 ;  /* 0x0000000704007986 */ /* 0x000fe2000c101904 */
[----:B------:R-:W-:Y:S05]  /*0270*/  EXIT ;  /* 0x000000000000794d */ /* 0x000fea0003800000 */
.L_x_0:
[----:B------:R-:W-:-:S00]  /*0280*/  BRA `(.L_x_0) ;  /* 0xfffffffc00fc7947 */ /* 0x000fc0000383ffff */
[----:B------:R-:W-:-:S00]  /*0290*/  NOP ;  /* 0x0000000000007918 */ /* 0x000fc00000000000 */
        /* <DEDUP_REMOVED lines=14> */
.L_x_1:


//--------------------- .nv.constant0.triton_poi_fused_convolution_silu_30 --------------------------
	.section	.nv.constant0.triton_poi_fused_convolution_silu_30,"a",@progbits
	.sectionflags	@""
	.align	4
.nv.constant0.triton_poi_fused_convolution_silu_30:
	.zero		556
